//
// Generated by NVIDIA NVVM Compiler
//
// Compiler Build ID: CL-36424714
// Cuda compilation tools, release 13.0, V13.0.88
// Based on NVVM 20.0.0
//

.version 9.0
.target sm_100
.address_size 64

	// .globl	_Z13computeKerneliiiPiS_S_S_S_
// _ZZ13computeKerneliiiPiS_S_S_S_E2As has been demoted
// _ZZ13computeKerneliiiPiS_S_S_S_E2Bs has been demoted
// _ZZ13computeKerneliiiPiS_S_S_S_E2Cs has been demoted
// _ZZ13computeKerneliiiPiS_S_S_S_E2Ds has been demoted

.visible .entry _Z13computeKerneliiiPiS_S_S_S_(
	.param .u32 _Z13computeKerneliiiPiS_S_S_S__param_0,
	.param .u32 _Z13computeKerneliiiPiS_S_S_S__param_1,
	.param .u32 _Z13computeKerneliiiPiS_S_S_S__param_2,
	.param .u64 .ptr .align 1 _Z13computeKerneliiiPiS_S_S_S__param_3,
	.param .u64 .ptr .align 1 _Z13computeKerneliiiPiS_S_S_S__param_4,
	.param .u64 .ptr .align 1 _Z13computeKerneliiiPiS_S_S_S__param_5,
	.param .u64 .ptr .align 1 _Z13computeKerneliiiPiS_S_S_S__param_6,
	.param .u64 .ptr .align 1 _Z13computeKerneliiiPiS_S_S_S__param_7
)
{
	.reg .pred 	%p<15>;
	.reg .b32 	%r<267>;
	.reg .b32 	%f<4>;
	.reg .b64 	%rd<25>;
	// demoted variable
	.shared .align 4 .b8 _ZZ13computeKerneliiiPiS_S_S_S_E2As[4096];
	// demoted variable
	.shared .align 4 .b8 _ZZ13computeKerneliiiPiS_S_S_S_E2Bs[4096];
	// demoted variable
	.shared .align 4 .b8 _ZZ13computeKerneliiiPiS_S_S_S_E2Cs[4096];
	// demoted variable
	.shared .align 4 .b8 _ZZ13computeKerneliiiPiS_S_S_S_E2Ds[4096];
	ld.param.u32 	%r42, [_Z13computeKerneliiiPiS_S_S_S__param_0];
	ld.param.u32 	%r43, [_Z13computeKerneliiiPiS_S_S_S__param_1];
	ld.param.u32 	%r44, [_Z13computeKerneliiiPiS_S_S_S__param_2];
	mov.u32 	%r46, %ctaid.y;
	shl.b32 	%r47, %r46, 5;
	mov.u32 	%r259, %tid.y;
	add.s32 	%r2, %r47, %r259;
	mov.u32 	%r48, %ctaid.x;
	shl.b32 	%r3, %r48, 5;
	mov.u32 	%r256, %tid.x;
	add.s32 	%r5, %r3, %r256;
	cvt.rn.f32.s32 	%f1, %r43;
	mul.f32 	%f2, %f1, 0f3D000000;
	cvt.rpi.f32.f32 	%f3, %f2;
	cvt.rzi.s32.f32 	%r6, %f3;
	setp.lt.s32 	%p1, %r6, 1;
	mov.b32 	%r266, 0;
	@%p1 bra 	$L__BB0_10;
	ld.param.u64 	%rd22, [_Z13computeKerneliiiPiS_S_S_S__param_5];
	ld.param.u64 	%rd21, [_Z13computeKerneliiiPiS_S_S_S__param_4];
	shl.b32 	%r50, %r259, 7;
	mov.u32 	%r51, _ZZ13computeKerneliiiPiS_S_S_S_E2As;
	add.s32 	%r7, %r51, %r50;
	shl.b32 	%r52, %r256, 2;
	add.s32 	%r8, %r7, %r52;
	mov.u32 	%r53, _ZZ13computeKerneliiiPiS_S_S_S_E2Cs;
	add.s32 	%r9, %r53, %r50;
	add.s32 	%r10, %r9, %r52;
	mov.u32 	%r54, _ZZ13computeKerneliiiPiS_S_S_S_E2Bs;
	add.s32 	%r14, %r54, %r52;
	add.s32 	%r11, %r14, %r50;
	add.s32 	%r12, %r3, %r259;
	shl.b32 	%r55, %r256, 7;
	mov.u32 	%r56, _ZZ13computeKerneliiiPiS_S_S_S_E2Ds;
	add.s32 	%r57, %r56, %r55;
	shl.b32 	%r58, %r259, 2;
	add.s32 	%r13, %r57, %r58;
	mad.lo.s32 	%r15, %r256, -124, %r57;
	neg.s32 	%r261, %r6;
	mad.lo.s32 	%r59, %r259, %r44, %r256;
	add.s32 	%r260, %r59, %r3;
	shl.b32 	%r18, %r44, 5;
	mad.lo.s32 	%r258, %r43, %r12, %r256;
	mad.lo.s32 	%r257, %r43, %r2, %r256;
	cvta.to.global.u64 	%rd1, %rd22;
	cvta.to.global.u64 	%rd2, %rd21;
	mov.b32 	%r266, 0;
$L__BB0_2:
	setp.ge.s32 	%p2, %r2, %r42;
	setp.ge.s32 	%p3, %r256, %r43;
	or.pred  	%p4, %p2, %p3;
	@%p4 bra 	$L__BB0_4;
	ld.param.u64 	%rd20, [_Z13computeKerneliiiPiS_S_S_S__param_3];
	cvta.to.global.u64 	%rd8, %rd20;
	mul.wide.s32 	%rd9, %r257, 4;
	add.s64 	%rd10, %rd8, %rd9;
	ld.global.u32 	%r61, [%rd10];
	st.shared.u32 	[%r8], %r61;
	add.s64 	%rd11, %rd1, %rd9;
	ld.global.u32 	%r263, [%rd11];
	bra.uni 	$L__BB0_5;
$L__BB0_4:
	mov.b32 	%r263, 0;
	st.shared.u32 	[%r8], %r263;
$L__BB0_5:
	setp.ge.s32 	%p5, %r5, %r44;
	st.shared.u32 	[%r10], %r263;
	setp.ge.s32 	%p6, %r259, %r43;
	mov.b32 	%r264, 0;
	or.pred  	%p7, %p5, %p6;
	@%p7 bra 	$L__BB0_7;
	mul.wide.s32 	%rd12, %r260, 4;
	add.s64 	%rd13, %rd2, %rd12;
	ld.global.u32 	%r264, [%rd13];
$L__BB0_7:
	setp.ge.u32 	%p9, %r12, %r44;
	st.shared.u32 	[%r11], %r264;
	mov.b32 	%r265, 0;
	or.pred  	%p10, %p9, %p3;
	@%p10 bra 	$L__BB0_9;
	ld.param.u64 	%rd23, [_Z13computeKerneliiiPiS_S_S_S__param_6];
	cvta.to.global.u64 	%rd14, %rd23;
	mul.wide.u32 	%rd15, %r258, 4;
	add.s64 	%rd16, %rd14, %rd15;
	ld.global.u32 	%r265, [%rd16];
$L__BB0_9:
	st.shared.u32 	[%r13], %r265;
	bar.sync 	0;
	ld.shared.u32 	%r64, [%r7];
	ld.shared.u32 	%r65, [%r14];
	ld.shared.u32 	%r66, [%r9];
	ld.shared.u32 	%r67, [%r15];
	mad.lo.s32 	%r68, %r65, %r64, %r266;
	mad.lo.s32 	%r69, %r67, %r66, %r68;
	ld.shared.u32 	%r70, [%r7+4];
	ld.shared.u32 	%r71, [%r14+128];
	ld.shared.u32 	%r72, [%r9+4];
	ld.shared.u32 	%r73, [%r15+128];
	mad.lo.s32 	%r74, %r71, %r70, %r69;
	mad.lo.s32 	%r75, %r73, %r72, %r74;
	ld.shared.u32 	%r76, [%r7+8];
	ld.shared.u32 	%r77, [%r14+256];
	ld.shared.u32 	%r78, [%r9+8];
	ld.shared.u32 	%r79, [%r15+256];
	mad.lo.s32 	%r80, %r77, %r76, %r75;
	mad.lo.s32 	%r81, %r79, %r78, %r80;
	ld.shared.u32 	%r82, [%r7+12];
	ld.shared.u32 	%r83, [%r14+384];
	ld.shared.u32 	%r84, [%r9+12];
	ld.shared.u32 	%r85, [%r15+384];
	mad.lo.s32 	%r86, %r83, %r82, %r81;
	mad.lo.s32 	%r87, %r85, %r84, %r86;
	ld.shared.u32 	%r88, [%r7+16];
	ld.shared.u32 	%r89, [%r14+512];
	ld.shared.u32 	%r90, [%r9+16];
	ld.shared.u32 	%r91, [%r15+512];
	mad.lo.s32 	%r92, %r89, %r88, %r87;
	mad.lo.s32 	%r93, %r91, %r90, %r92;
	ld.shared.u32 	%r94, [%r7+20];
	ld.shared.u32 	%r95, [%r14+640];
	ld.shared.u32 	%r96, [%r9+20];
	ld.shared.u32 	%r97, [%r15+640];
	mad.lo.s32 	%r98, %r95, %r94, %r93;
	mad.lo.s32 	%r99, %r97, %r96, %r98;
	ld.shared.u32 	%r100, [%r7+24];
	ld.shared.u32 	%r101, [%r14+768];
	ld.shared.u32 	%r102, [%r9+24];
	ld.shared.u32 	%r103, [%r15+768];
	mad.lo.s32 	%r104, %r101, %r100, %r99;
	mad.lo.s32 	%r105, %r103, %r102, %r104;
	ld.shared.u32 	%r106, [%r7+28];
	ld.shared.u32 	%r107, [%r14+896];
	ld.shared.u32 	%r108, [%r9+28];
	ld.shared.u32 	%r109, [%r15+896];
	mad.lo.s32 	%r110, %r107, %r106, %r105;
	mad.lo.s32 	%r111, %r109, %r108, %r110;
	ld.shared.u32 	%r112, [%r7+32];
	ld.shared.u32 	%r113, [%r14+1024];
	ld.shared.u32 	%r114, [%r9+32];
	ld.shared.u32 	%r115, [%r15+1024];
	mad.lo.s32 	%r116, %r113, %r112, %r111;
	mad.lo.s32 	%r117, %r115, %r114, %r116;
	ld.shared.u32 	%r118, [%r7+36];
	ld.shared.u32 	%r119, [%r14+1152];
	ld.shared.u32 	%r120, [%r9+36];
	ld.shared.u32 	%r121, [%r15+1152];
	mad.lo.s32 	%r122, %r119, %r118, %r117;
	mad.lo.s32 	%r123, %r121, %r120, %r122;
	ld.shared.u32 	%r124, [%r7+40];
	ld.shared.u32 	%r125, [%r14+1280];
	ld.shared.u32 	%r126, [%r9+40];
	ld.shared.u32 	%r127, [%r15+1280];
	mad.lo.s32 	%r128, %r125, %r124, %r123;
	mad.lo.s32 	%r129, %r127, %r126, %r128;
	ld.shared.u32 	%r130, [%r7+44];
	ld.shared.u32 	%r131, [%r14+1408];
	ld.shared.u32 	%r132, [%r9+44];
	ld.shared.u32 	%r133, [%r15+1408];
	mad.lo.s32 	%r134, %r131, %r130, %r129;
	mad.lo.s32 	%r135, %r133, %r132, %r134;
	ld.shared.u32 	%r136, [%r7+48];
	ld.shared.u32 	%r137, [%r14+1536];
	ld.shared.u32 	%r138, [%r9+48];
	ld.shared.u32 	%r139, [%r15+1536];
	mad.lo.s32 	%r140, %r137, %r136, %r135;
	mad.lo.s32 	%r141, %r139, %r138, %r140;
	ld.shared.u32 	%r142, [%r7+52];
	ld.shared.u32 	%r143, [%r14+1664];
	ld.shared.u32 	%r144, [%r9+52];
	ld.shared.u32 	%r145, [%r15+1664];
	mad.lo.s32 	%r146, %r143, %r142, %r141;
	mad.lo.s32 	%r147, %r145, %r144, %r146;
	ld.shared.u32 	%r148, [%r7+56];
	ld.shared.u32 	%r149, [%r14+1792];
	ld.shared.u32 	%r150, [%r9+56];
	ld.shared.u32 	%r151, [%r15+1792];
	mad.lo.s32 	%r152, %r149, %r148, %r147;
	mad.lo.s32 	%r153, %r151, %r150, %r152;
	ld.shared.u32 	%r154, [%r7+60];
	ld.shared.u32 	%r155, [%r14+1920];
	ld.shared.u32 	%r156, [%r9+60];
	ld.shared.u32 	%r157, [%r15+1920];
	mad.lo.s32 	%r158, %r155, %r154, %r153;
	mad.lo.s32 	%r159, %r157, %r156, %r158;
	ld.shared.u32 	%r160, [%r7+64];
	ld.shared.u32 	%r161, [%r14+2048];
	ld.shared.u32 	%r162, [%r9+64];
	ld.shared.u32 	%r163, [%r15+2048];
	mad.lo.s32 	%r164, %r161, %r160, %r159;
	mad.lo.s32 	%r165, %r163, %r162, %r164;
	ld.shared.u32 	%r166, [%r7+68];
	ld.shared.u32 	%r167, [%r14+2176];
	ld.shared.u32 	%r168, [%r9+68];
	ld.shared.u32 	%r169, [%r15+2176];
	mad.lo.s32 	%r170, %r167, %r166, %r165;
	mad.lo.s32 	%r171, %r169, %r168, %r170;
	ld.shared.u32 	%r172, [%r7+72];
	ld.shared.u32 	%r173, [%r14+2304];
	ld.shared.u32 	%r174, [%r9+72];
	ld.shared.u32 	%r175, [%r15+2304];
	mad.lo.s32 	%r176, %r173, %r172, %r171;
	mad.lo.s32 	%r177, %r175, %r174, %r176;
	ld.shared.u32 	%r178, [%r7+76];
	ld.shared.u32 	%r179, [%r14+2432];
	ld.shared.u32 	%r180, [%r9+76];
	ld.shared.u32 	%r181, [%r15+2432];
	mad.lo.s32 	%r182, %r179, %r178, %r177;
	mad.lo.s32 	%r183, %r181, %r180, %r182;
	ld.shared.u32 	%r184, [%r7+80];
	ld.shared.u32 	%r185, [%r14+2560];
	ld.shared.u32 	%r186, [%r9+80];
	ld.shared.u32 	%r187, [%r15+2560];
	mad.lo.s32 	%r188, %r185, %r184, %r183;
	mad.lo.s32 	%r189, %r187, %r186, %r188;
	ld.shared.u32 	%r190, [%r7+84];
	ld.shared.u32 	%r191, [%r14+2688];
	ld.shared.u32 	%r192, [%r9+84];
	ld.shared.u32 	%r193, [%r15+2688];
	mad.lo.s32 	%r194, %r191, %r190, %r189;
	mad.lo.s32 	%r195, %r193, %r192, %r194;
	ld.shared.u32 	%r196, [%r7+88];
	ld.shared.u32 	%r197, [%r14+2816];
	ld.shared.u32 	%r198, [%r9+88];
	ld.shared.u32 	%r199, [%r15+2816];
	mad.lo.s32 	%r200, %r197, %r196, %r195;
	mad.lo.s32 	%r201, %r199, %r198, %r200;
	ld.shared.u32 	%r202, [%r7+92];
	ld.shared.u32 	%r203, [%r14+2944];
	ld.shared.u32 	%r204, [%r9+92];
	ld.shared.u32 	%r205, [%r15+2944];
	mad.lo.s32 	%r206, %r203, %r202, %r201;
	mad.lo.s32 	%r207, %r205, %r204, %r206;
	ld.shared.u32 	%r208, [%r7+96];
	ld.shared.u32 	%r209, [%r14+3072];
	ld.shared.u32 	%r210, [%r9+96];
	ld.shared.u32 	%r211, [%r15+3072];
	mad.lo.s32 	%r212, %r209, %r208, %r207;
	mad.lo.s32 	%r213, %r211, %r210, %r212;
	ld.shared.u32 	%r214, [%r7+100];
	ld.shared.u32 	%r215, [%r14+3200];
	ld.shared.u32 	%r216, [%r9+100];
	ld.shared.u32 	%r217, [%r15+3200];
	mad.lo.s32 	%r218, %r215, %r214, %r213;
	mad.lo.s32 	%r219, %r217, %r216, %r218;
	ld.shared.u32 	%r220, [%r7+104];
	ld.shared.u32 	%r221, [%r14+3328];
	ld.shared.u32 	%r222, [%r9+104];
	ld.shared.u32 	%r223, [%r15+3328];
	mad.lo.s32 	%r224, %r221, %r220, %r219;
	mad.lo.s32 	%r225, %r223, %r222, %r224;
	ld.shared.u32 	%r226, [%r7+108];
	ld.shared.u32 	%r227, [%r14+3456];
	ld.shared.u32 	%r228, [%r9+108];
	ld.shared.u32 	%r229, [%r15+3456];
	mad.lo.s32 	%r230, %r227, %r226, %r225;
	mad.lo.s32 	%r231, %r229, %r228, %r230;
	ld.shared.u32 	%r232, [%r7+112];
	ld.shared.u32 	%r233, [%r14+3584];
	ld.shared.u32 	%r234, [%r9+112];
	ld.shared.u32 	%r235, [%r15+3584];
	mad.lo.s32 	%r236, %r233, %r232, %r231;
	mad.lo.s32 	%r237, %r235, %r234, %r236;
	ld.shared.u32 	%r238, [%r7+116];
	ld.shared.u32 	%r239, [%r14+3712];
	ld.shared.u32 	%r240, [%r9+116];
	ld.shared.u32 	%r241, [%r15+3712];
	mad.lo.s32 	%r242, %r239, %r238, %r237;
	mad.lo.s32 	%r243, %r241, %r240, %r242;
	ld.shared.u32 	%r244, [%r7+120];
	ld.shared.u32 	%r245, [%r14+3840];
	ld.shared.u32 	%r246, [%r9+120];
	ld.shared.u32 	%r247, [%r15+3840];
	mad.lo.s32 	%r248, %r245, %r244, %r243;
	mad.lo.s32 	%r249, %r247, %r246, %r248;
	ld.shared.u32 	%r250, [%r7+124];
	ld.shared.u32 	%r251, [%r14+3968];
	ld.shared.u32 	%r252, [%r9+124];
	ld.shared.u32 	%r253, [%r15+3968];
	mad.lo.s32 	%r254, %r251, %r250, %r249;
	mad.lo.s32 	%r266, %r253, %r252, %r254;
	bar.sync 	0;
	add.s32 	%r261, %r261, 1;
	setp.ne.s32 	%p11, %r261, 0;
	add.s32 	%r260, %r260, %r18;
	add.s32 	%r259, %r259, 32;
	add.s32 	%r258, %r258, 32;
	add.s32 	%r257, %r257, 32;
	add.s32 	%r256, %r256, 32;
	@%p11 bra 	$L__BB0_2;
$L__BB0_10:
	setp.ge.s32 	%p12, %r2, %r42;
	setp.ge.s32 	%p13, %r5, %r44;
	or.pred  	%p14, %p12, %p13;
	@%p14 bra 	$L__BB0_12;
	ld.param.u64 	%rd24, [_Z13computeKerneliiiPiS_S_S_S__param_7];
	mad.lo.s32 	%r255, %r44, %r2, %r5;
	cvta.to.global.u64 	%rd17, %rd24;
	mul.wide.s32 	%rd18, %r255, 4;
	add.s64 	%rd19, %rd17, %rd18;
	st.global.u32 	[%rd19], %r266;
$L__BB0_12:
	ret;

}


// ===== COMPILED SASS (sm_100) =====

	.target	sm_100

	.elftype	@"ET_EXEC"


//--------------------- .note.nv.tkinfo           --------------------------
	.section	.note.nv.tkinfo,"",@"SHT_NOTE"
	.sectionflags	@"SHF_NOTE_NV_TKINFO"
	.tkinfo
        /*0018*/ 	.word	0x00000002
        /*0030*/ 	.string	""
        /*0030*/ 	.string	"ptxas"
        /*0030*/ 	.string	"Cuda compilation tools, release 13.0, V13.0.88"
        /*0030*/ 	.string	"Build cuda_13.0.r13.0/compiler.36424714_0"
        /*0030*/ 	.string	"-arch sm_100 -m 64 "



//--------------------- .note.nv.cuinfo           --------------------------
	.section	.note.nv.cuinfo,"",@"SHT_NOTE"
	.sectionflags	@"SHF_NOTE_NV_CUINFO"
        /*0018*/ 	.short	0x0002
        /*001a*/ 	.short	0x0064
        /*001c*/ 	.short	0x0082
	.zero		2


//--------------------- .nv.info                  --------------------------
	.section	.nv.info,"",@"SHT_CUDA_INFO"
	.align	4


	//----- nvinfo : EIATTR_REGCOUNT
	.align		4
        /*0000*/ 	.byte	0x04, 0x2f
        /*0002*/ 	.short	(.L_1 - .L_0)
	.align		4
.L_0:
        /*0004*/ 	.word	index@(_Z13computeKerneliiiPiS_S_S_S_)
        /*0008*/ 	.word	0x00000020


	//----- nvinfo : EIATTR_FRAME_SIZE
	.align		4
.L_1:
        /*000c*/ 	.byte	0x04, 0x11
        /*000e*/ 	.short	(.L_3 - .L_2)
	.align		4
.L_2:
        /*0010*/ 	.word	index@(_Z13computeKerneliiiPiS_S_S_S_)
        /*0014*/ 	.word	0x00000000


	//----- nvinfo : EIATTR_MIN_STACK_SIZE
	.align		4
.L_3:
        /*0018*/ 	.byte	0x04, 0x12
        /*001a*/ 	.short	(.L_5 - .L_4)
	.align		4
.L_4:
        /*001c*/ 	.word	index@(_Z13computeKerneliiiPiS_S_S_S_)
        /*0020*/ 	.word	0x00000000
.L_5:


//--------------------- .nv.compat                --------------------------
	.section	.nv.compat,"",@"SHT_CUDA_COMPAT_INFO"
	.align	4
        /*0000*/ 	.byte	0x02, 0x09, 0x00, 0x00, 0x02, 0x02, 0x01, 0x00, 0x02, 0x05, 0x05, 0x00, 0x03, 0x07, 0x01, 0x01
        /*0010*/ 	.byte	0x02, 0x03, 0x00, 0x00, 0x02, 0x06, 0x01, 0x00, 0x04, 0x0b, 0x08, 0x00, 0x09, 0x00, 0x00, 0x00
        /*0020*/ 	.byte	0x00, 0x00, 0x00, 0x00


//--------------------- .nv.info._Z13computeKerneliiiPiS_S_S_S_ --------------------------
	.section	.nv.info._Z13computeKerneliiiPiS_S_S_S_,"",@"SHT_CUDA_INFO"
	.sectionflags	@""
	.align	4


	//----- nvinfo : EIATTR_CUDA_API_VERSION
	.align		4
        /*0000*/ 	.byte	0x04, 0x37
        /*0002*/ 	.short	(.L_7 - .L_6)
.L_6:
        /*0004*/ 	.word	0x00000082


	//----- nvinfo : EIATTR_KPARAM_INFO
	.align		4
.L_7:
        /*0008*/ 	.byte	0x04, 0x17
        /*000a*/ 	.short	(.L_9 - .L_8)
.L_8:
        /*000c*/ 	.word	0x00000000
        /*0010*/ 	.short	0x0007
        /*0012*/ 	.short	0x0030
        /*0014*/ 	.byte	0x00, 0xf5, 0x21, 0x00


	//----- nvinfo : EIATTR_KPARAM_INFO
	.align		4
.L_9:
        /*0018*/ 	.byte	0x04, 0x17
        /*001a*/ 	.short	(.L_11 - .L_10)
.L_10:
        /*001c*/ 	.word	0x00000000
        /*0020*/ 	.short	0x0006
        /*0022*/ 	.short	0x0028
        /*0024*/ 	.byte	0x00, 0xf5, 0x21, 0x00


	//----- nvinfo : EIATTR_KPARAM_INFO
	.align		4
.L_11:
        /*0028*/ 	.byte	0x04, 0x17
        /*002a*/ 	.short	(.L_13 - .L_12)
.L_12:
        /*002c*/ 	.word	0x00000000
        /*0030*/ 	.short	0x0005
        /*0032*/ 	.short	0x0020
        /*0034*/ 	.byte	0x00, 0xf5, 0x21, 0x00


	//----- nvinfo : EIATTR_KPARAM_INFO
	.align		4
.L_13:
        /*0038*/ 	.byte	0x04, 0x17
        /*003a*/ 	.short	(.L_15 - .L_14)
.L_14:
        /*003c*/ 	.word	0x00000000
        /*0040*/ 	.short	0x0004
        /*0042*/ 	.short	0x0018
        /*0044*/ 	.byte	0x00, 0xf5, 0x21, 0x00


	//----- nvinfo : EIATTR_KPARAM_INFO
	.align		4
.L_15:
        /*0048*/ 	.byte	0x04, 0x17
        /*004a*/ 	.short	(.L_17 - .L_16)
.L_16:
        /*004c*/ 	.word	0x00000000
        /*0050*/ 	.short	0x0003
        /*0052*/ 	.short	0x0010
        /*0054*/ 	.byte	0x00, 0xf5, 0x21, 0x00


	//----- nvinfo : EIATTR_KPARAM_INFO
	.align		4
.L_17:
        /*0058*/ 	.byte	0x04, 0x17
        /*005a*/ 	.short	(.L_19 - .L_18)
.L_18:
        /*005c*/ 	.word	0x00000000
        /*0060*/ 	.short	0x0002
        /*0062*/ 	.short	0x0008
        /*0064*/ 	.byte	0x00, 0xf0, 0x11, 0x00


	//----- nvinfo : EIATTR_KPARAM_INFO
	.align		4
.L_19:
        /*0068*/ 	.byte	0x04, 0x17
        /*006a*/ 	.short	(.L_21 - .L_20)
.L_20:
        /*006c*/ 	.word	0x00000000
        /*0070*/ 	.short	0x0001
        /*0072*/ 	.short	0x0004
        /*0074*/ 	.byte	0x00, 0xf0, 0x11, 0x00


	//----- nvinfo : EIATTR_KPARAM_INFO
	.align		4
.L_21:
        /*0078*/ 	.byte	0x04, 0x17
        /*007a*/ 	.short	(.L_23 - .L_22)
.L_22:
        /*007c*/ 	.word	0x00000000
        /*0080*/ 	.short	0x0000
        /*0082*/ 	.short	0x0000
        /*0084*/ 	.byte	0x00, 0xf0, 0x11, 0x00


	//----- nvinfo : EIATTR_SPARSE_MMA_MASK
	.align		4
.L_23:
        /*0088*/ 	.byte	0x03, 0x50
        /*008a*/ 	.short	0x0000


	//----- nvinfo : EIATTR_MAXREG_COUNT
	.align		4
        /*008c*/ 	.byte	0x03, 0x1b
        /*008e*/ 	.short	0x00ff


	//----- nvinfo : EIATTR_NUM_BARRIERS
	.align		4
        /*0090*/ 	.byte	0x02, 0x4c
        /*0092*/ 	.byte	0x01
	.zero		1


	//----- nvinfo : EIATTR_MERCURY_ISA_VERSION
	.align		4
        /*0094*/ 	.byte	0x03, 0x5f
        /*0096*/ 	.short	0x0101


	//----- nvinfo : EIATTR_VRC_CTA_INIT_COUNT
	.align		4
        /*0098*/ 	.byte	0x02, 0x4a
	.zero		1
	.zero		1


	//----- nvinfo : EIATTR_EXIT_INSTR_OFFSETS
	.align		4
        /*009c*/ 	.byte	0x04, 0x1c
        /*009e*/ 	.short	(.L_25 - .L_24)


	//   ....[0]....
.L_24:
        /*00a0*/ 	.word	0x00000e20


	//   ....[1]....
        /*00a4*/ 	.word	0x00000e70


	//----- nvinfo : EIATTR_CBANK_PARAM_SIZE
	.align		4
.L_25:
        /*00a8*/ 	.byte	0x03, 0x19
        /*00aa*/ 	.short	0x0038


	//----- nvinfo : EIATTR_PARAM_CBANK
	.align		4
        /*00ac*/ 	.byte	0x04, 0x0a
        /*00ae*/ 	.short	(.L_27 - .L_26)
	.align		4
.L_26:
        /*00b0*/ 	.word	index@(.nv.constant0._Z13computeKerneliiiPiS_S_S_S_)
        /*00b4*/ 	.short	0x0380
        /*00b6*/ 	.short	0x0038


	//----- nvinfo : EIATTR_SW_WAR
	.align		4
.L_27:
        /*00b8*/ 	.byte	0x04, 0x36
        /*00ba*/ 	.short	(.L_29 - .L_28)
.L_28:
        /*00bc*/ 	.word	0x00000008
.L_29:


//--------------------- .nv.callgraph             --------------------------
	.section	.nv.callgraph,"",@"SHT_CUDA_CALLGRAPH"
	.align	4
	.sectionentsize	8
	.align		4
        /*0000*/ 	.word	0x00000000
	.align		4
        /*0004*/ 	.word	0xffffffff
	.align		4
        /*0008*/ 	.word	0x00000000
	.align		4
        /*000c*/ 	.word	0xfffffffe
	.align		4
        /*0010*/ 	.word	0x00000000
	.align		4
        /*0014*/ 	.word	0xfffffffd
	.align		4
        /*0018*/ 	.word	0x00000000
	.align		4
        /*001c*/ 	.word	0xfffffffc


//--------------------- .text._Z13computeKerneliiiPiS_S_S_S_ --------------------------
	.section	.text._Z13computeKerneliiiPiS_S_S_S_,"ax",@progbits
	.align	128
        .global         _Z13computeKerneliiiPiS_S_S_S_
        .type           _Z13computeKerneliiiPiS_S_S_S_,@function
        .size           _Z13computeKerneliiiPiS_S_S_S_,(.L_x_3 - _Z13computeKerneliiiPiS_S_S_S_)
        .other          _Z13computeKerneliiiPiS_S_S_S_,@"STO_CUDA_ENTRY STV_DEFAULT"
_Z13computeKerneliiiPiS_S_S_S_:
.text._Z13computeKerneliiiPiS_S_S_S_:
[----:B------:R-:W-:Y:S01]  /*0000*/  LDC R1, c[0x0][0x37c] ;  /* 0x0000df00ff017b82 */ /* 0x000fe20000000800 */
[----:B------:R-:W0:Y:S01]  /*0010*/  LDCU UR9, c[0x0][0x384] ;  /* 0x00007080ff0977ac */ /* 0x000e220008000800 */
[----:B------:R-:W1:Y:S01]  /*0020*/  S2R R25, SR_CTAID.Y ;  /* 0x0000000000197919 */ /* 0x000e620000002600 */
[----:B------:R-:W-:Y:S01]  /*0030*/  HFMA2 R27, -RZ, RZ, 0, 0 ;  /* 0x00000000ff1b7431 */ /* 0x000fe200000001ff */
[----:B------:R-:W2:Y:S01]  /*0040*/  LDCU UR13, c[0x0][0x388] ;  /* 0x00007100ff0d77ac */ /* 0x000ea20008000800 */
[----:B------:R-:W1:Y:S01]  /*0050*/  S2R R24, SR_TID.Y ;  /* 0x0000000000187919 */ /* 0x000e620000002200 */
[----:B------:R-:W3:Y:S01]  /*0060*/  LDCU.64 UR10, c[0x0][0x358] ;  /* 0x00006b00ff0a77ac */ /* 0x000ee20008000a00 */
[----:B------:R-:W4:Y:S01]  /*0070*/  S2R R3, SR_CTAID.X ;  /* 0x0000000000037919 */ /* 0x000f220000002500 */
[----:B------:R-:W4:Y:S01]  /*0080*/  S2R R23, SR_TID.X ;  /* 0x0000000000177919 */ /* 0x000f220000002100 */
[----:B0-----:R-:W-:-:S05]  /*0090*/  I2FP.F32.S32 R0, UR9 ;  /* 0x0000000900007c45 */ /* 0x001fca0008201400 */
[----:B------:R-:W-:-:S06]  /*00a0*/  FMUL R0, R0, 0.03125 ;  /* 0x3d00000000007820 */ /* 0x000fcc0000400000 */
[----:B------:R-:W0:Y:S01]  /*00b0*/  F2I.CEIL.NTZ R0, R0 ;  /* 0x0000000000007305 */ /* 0x000e22000020b100 */
[----:B-1----:R-:W-:Y:S02]  /*00c0*/  LEA R25, R25, R24, 0x5 ;  /* 0x0000001819197211 */ /* 0x002fe400078e28ff */
[----:B0-----:R-:W-:Y:S02]  /*00d0*/  ISETP.GE.AND P0, PT, R0, 0x1, PT ;  /* 0x000000010000780c */ /* 0x001fe40003f06270 */
[----:B----4-:R-:W-:-:S11]  /*00e0*/  LEA R26, R3, R23, 0x5 ;  /* 0x00000017031a7211 */ /* 0x010fd600078e28ff */
[----:B--23--:R-:W-:Y:S05]  /*00f0*/  @!P0 BRA `(.L_x_0) ;  /* 0x0000000c003c8947 */ /* 0x00cfea0003800000 */
[----:B------:R-:W0:Y:S01]  /*0100*/  S2UR UR7, SR_CgaCtaId ;  /* 0x00000000000779c3 */ /* 0x000e220000008800 */
[----:B------:R-:W1:Y:S01]  /*0110*/  LDCU UR12, c[0x0][0x388] ;  /* 0x00007100ff0c77ac */ /* 0x000e620008000800 */
[----:B------:R-:W-:Y:S01]  /*0120*/  IADD3 R21, PT, PT, -R0, RZ, RZ ;  /* 0x000000ff00157210 */ /* 0x000fe20007ffe1ff */
[--C-:B------:R-:W-:Y:S01]  /*0130*/  IMAD R19, R25, UR9, R23.reuse ;  /* 0x0000000919137c24 */ /* 0x100fe2000f8e0217 */
[----:B------:R-:W-:Y:S01]  /*0140*/  LEA R0, R3, R24, 0x5 ;  /* 0x0000001803007211 */ /* 0x000fe200078e28ff */
[----:B------:R-:W-:Y:S01]  /*0150*/  UMOV UR4, 0x400 ;  /* 0x0000040000047882 */ /* 0x000fe20000000000 */
[----:B------:R-:W-:Y:S01]  /*0160*/  MOV R27, RZ ;  /* 0x000000ff001b7202 */ /* 0x000fe20000000f00 */
[----:B------:R-:W-:Y:S02]  /*0170*/  UIADD3 UR5, UPT, UPT, UR4, 0x2000, URZ ;  /* 0x0000200004057890 */ /* 0x000fe4000fffe0ff */
[----:B------:R-:W-:Y:S01]  /*0180*/  UIADD3 UR6, UPT, UPT, UR4, 0x1000, URZ ;  /* 0x0000100004067890 */ /* 0x000fe2000fffe0ff */
[--C-:B------:R-:W-:Y:S01]  /*0190*/  IMAD R20, R0, UR9, R23.reuse ;  /* 0x0000000900147c24 */ /* 0x100fe2000f8e0217 */
[----:B------:R-:W2:Y:S01]  /*01a0*/  LDCU.64 UR14, c[0x0][0x380] ;  /* 0x00007000ff0e77ac */ /* 0x000ea20008000a00 */
[----:B-1----:R-:W-:Y:S01]  /*01b0*/  IMAD R22, R24, UR12, R23 ;  /* 0x0000000c18167c24 */ /* 0x002fe2000f8e0217 */
[----:B0-----:R-:W-:-:S04]  /*01c0*/  ULEA UR8, UR7, UR4, 0x18 ;  /* 0x0000000407087291 */ /* 0x001fc8000f8ec0ff */
[----:B------:R-:W-:Y:S01]  /*01d0*/  LEA R22, R3, R22, 0x5 ;  /* 0x0000001603167211 */ /* 0x000fe200078e28ff */
[----:B------:R-:W-:Y:S02]  /*01e0*/  UIADD3 UR4, UPT, UPT, UR4, 0x3000, URZ ;  /* 0x0000300004047890 */ /* 0x000fe4000fffe0ff */
[----:B------:R-:W-:Y:S02]  /*01f0*/  ULEA UR5, UR7, UR5, 0x18 ;  /* 0x0000000507057291 */ /* 0x000fe4000f8ec0ff */
[----:B------:R-:W-:Y:S01]  /*0200*/  ULEA UR4, UR7, UR4, 0x18 ;  /* 0x0000000407047291 */ /* 0x000fe2000f8ec0ff */
[C---:B------:R-:W-:Y:S01]  /*0210*/  LEA R18, R24.reuse, UR8, 0x7 ;  /* 0x0000000818127c11 */ /* 0x040fe2000f8e38ff */
[----:B------:R-:W-:Y:S02]  /*0220*/  ULEA UR6, UR7, UR6, 0x18 ;  /* 0x0000000607067291 */ /* 0x000fe4000f8ec0ff */
[----:B------:R-:W-:Y:S02]  /*0230*/  LEA R16, R24, UR5, 0x7 ;  /* 0x0000000518107c11 */ /* 0x000fe4000f8e38ff */
[----:B------:R-:W-:-:S02]  /*0240*/  LEA R3, R23, UR4, 0x7 ;  /* 0x0000000417037c11 */ /* 0x000fc4000f8e38ff */
[C---:B------:R-:W-:Y:S02]  /*0250*/  LEA R6, R23.reuse, UR6, 0x2 ;  /* 0x0000000617067c11 */ /* 0x040fe4000f8e10ff */
[C---:B------:R-:W-:Y:S01]  /*0260*/  LEA R2, R24.reuse, R3, 0x2 ;  /* 0x0000000318027211 */ /* 0x040fe200078e10ff */
[C---:B------:R-:W-:Y:S01]  /*0270*/  IMAD R3, R23.reuse, -0x7c, R3 ;  /* 0xffffff8417037824 */ /* 0x040fe200078e0203 */
[C---:B------:R-:W-:Y:S02]  /*0280*/  LEA R17, R23.reuse, R18, 0x2 ;  /* 0x0000001217117211 */ /* 0x040fe400078e10ff */
[----:B------:R-:W-:Y:S02]  /*0290*/  LEA R7, R23, R16, 0x2 ;  /* 0x0000001017077211 */ /* 0x000fe400078e10ff */
[----:B--2---:R-:W-:-:S07]  /*02a0*/  LEA R4, R24, R6, 0x7 ;  /* 0x0000000618047211 */ /* 0x004fce00078e38ff */
.L_x_1:
[----:B------:R-:W0:Y:S01]  /*02b0*/  LDC R5, c[0x0][0x388] ;  /* 0x0000e200ff057b82 */ /* 0x000e220000000800 */
[----:B------:R-:W-:Y:S02]  /*02c0*/  ISETP.GE.AND P1, PT, R23, UR15, PT ;  /* 0x0000000f17007c0c */ /* 0x000fe4000bf26270 */
[----:B------:R-:W-:Y:S02]  /*02d0*/  ISETP.GE.AND P0, PT, R24, UR15, PT ;  /* 0x0000000f18007c0c */ /* 0x000fe4000bf06270 */
[----:B------:R-:W-:Y:S02]  /*02e0*/  ISETP.GE.OR P2, PT, R25, UR14, P1 ;  /* 0x0000000e19007c0c */ /* 0x000fe40008f46670 */
[----:B------:R-:W-:-:S11]  /*02f0*/  MOV R29, RZ ;  /* 0x000000ff001d7202 */ /* 0x000fd60000000f00 */
[----:B------:R-:W1:Y:S01]  /*0300*/  @!P2 LDC.64 R10, c[0x0][0x3a0] ;  /* 0x0000e800ff0aab82 */ /* 0x000e620000000a00 */
[-C--:B0-----:R-:W-:Y:S02]  /*0310*/  ISETP.GE.OR P0, PT, R26, R5.reuse, P0 ;  /* 0x000000051a00720c */ /* 0x081fe40000706670 */
[----:B------:R-:W-:-:S05]  /*0320*/  ISETP.GE.U32.OR P1, PT, R0, R5, P1 ;  /* 0x000000050000720c */ /* 0x000fca0000f26470 */
[----:B------:R-:W0:Y:S08]  /*0330*/  @!P2 LDC.64 R12, c[0x0][0x390] ;  /* 0x0000e400ff0cab82 */ /* 0x000e300000000a00 */
[----:B------:R-:W2:Y:S08]  /*0340*/  @!P0 LDC.64 R14, c[0x0][0x398] ;  /* 0x0000e600ff0e8b82 */ /* 0x000eb00000000a00 */
[----:B------:R-:W3:Y:S01]  /*0350*/  @!P1 LDC.64 R8, c[0x0][0x3a8] ;  /* 0x0000ea00ff089b82 */ /* 0x000ee20000000a00 */
[----:B-1----:R-:W-:-:S06]  /*0360*/  @!P2 IMAD.WIDE R10, R19, 0x4, R10 ;  /* 0x00000004130aa825 */ /* 0x002fcc00078e020a */
[----:B------:R1:W4:Y:S01]  /*0370*/  @!P2 LDG.E R10, desc[UR10][R10.64] ;  /* 0x0000000a0a0aa981 */ /* 0x000322000c1e1900 */
[----:B0-----:R-:W-:-:S05]  /*0380*/  @!P2 IMAD.WIDE R12, R19, 0x4, R12 ;  /* 0x00000004130ca825 */ /* 0x001fca00078e020c */
[----:B------:R-:W5:Y:S01]  /*0390*/  @!P2 LDG.E R28, desc[UR10][R12.64] ;  /* 0x0000000a0c1ca981 */ /* 0x000f62000c1e1900 */
[----:B--2---:R-:W-:-:S04]  /*03a0*/  @!P0 IMAD.WIDE R14, R22, 0x4, R14 ;  /* 0x00000004160e8825 */ /* 0x004fc800078e020e */
[----:B-1----:R-:W-:Y:S01]  /*03b0*/  HFMA2 R11, -RZ, RZ, 0, 0 ;  /* 0x00000000ff0b7431 */ /* 0x002fe200000001ff */
[----:B------:R-:W2:Y:S01]  /*03c0*/  @!P0 LDG.E R29, desc[UR10][R14.64] ;  /* 0x0000000a0e1d8981 */ /* 0x000ea2000c1e1900 */
[----:B---3--:R-:W-:-:S05]  /*03d0*/  @!P1 IMAD.WIDE.U32 R8, R20, 0x4, R8 ;  /* 0x0000000414089825 */ /* 0x008fca00078e0008 */
[----:B------:R-:W3:Y:S01]  /*03e0*/  @!P1 LDG.E R11, desc[UR10][R8.64] ;  /* 0x0000000a080b9981 */ /* 0x000ee2000c1e1900 */
[----:B------:R-:W-:-:S03]  /*03f0*/  @P2 MOV R10, RZ ;  /* 0x000000ff000a2202 */ /* 0x000fc60000000f00 */
[----:B-----5:R-:W-:Y:S04]  /*0400*/  @!P2 STS [R17], R28 ;  /* 0x0000001c1100a388 */ /* 0x020fe80000000800 */
[----:B------:R-:W-:Y:S04]  /*0410*/  @P2 STS [R17], RZ ;  /* 0x000000ff11002388 */ /* 0x000fe80000000800 */
[----:B----4-:R-:W-:Y:S04]  /*0420*/  STS [R7], R10 ;  /* 0x0000000a07007388 */ /* 0x010fe80000000800 */
[----:B--2---:R-:W-:Y:S04]  /*0430*/  STS [R4], R29 ;  /* 0x0000001d04007388 */ /* 0x004fe80000000800 */
[----:B---3--:R-:W-:Y:S01]  /*0440*/  STS [R2], R11 ;  /* 0x0000000b02007388 */ /* 0x008fe20000000800 */
[----:B------:R-:W-:Y:S06]  /*0450*/  BAR.SYNC.DEFER_BLOCKING 0x0 ;  /* 0x0000000000007b1d */ /* 0x000fec0000010000 */
[----:B------:R-:W-:Y:S04]  /*0460*/  LDS R8, [R6] ;  /* 0x0000000006087984 */ /* 0x000fe80000000800 */
[----:B------:R-:W0:Y:S04]  /*0470*/  LDS.128 R12, [R18] ;  /* 0x00000000120c7984 */ /* 0x000e280000000c00 */
[----:B------:R-:W-:Y:S01]  /*0480*/  LDS R28, [R3+0x180] ;  /* 0x00018000031c7984 */ /* 0x000fe20000000800 */
[----:B0-----:R-:W-:-:S03]  /*0490*/  IMAD R12, R12, R8, R27 ;  /* 0x000000080c0c7224 */ /* 0x001fc600078e021b */
[----:B------:R-:W-:Y:S04]  /*04a0*/  LDS R27, [R3] ;  /* 0x00000000031b7984 */ /* 0x000fe80000000800 */
[----:B------:R-:W0:Y:S02]  /*04b0*/  LDS.128 R8, [R16] ;  /* 0x0000000010087984 */ /* 0x000e240000000c00 */
[----:B0-----:R-:W-:Y:S02]  /*04c0*/  IMAD R8, R8, R27, R12 ;  /* 0x0000001b08087224 */ /* 0x001fe400078e020c */
[----:B------:R-:W0:Y:S04]  /*04d0*/  LDS R12, [R6+0x80] ;  /* 0x00008000060c7984 */ /* 0x000e280000000800 */
[----:B------:R-:W-:Y:S01]  /*04e0*/  LDS R27, [R3+0x200] ;  /* 0x00020000031b7984 */ /* 0x000fe20000000800 */
[----:B0-----:R-:W-:-:S03]  /*04f0*/  IMAD R12, R12, R13, R8 ;  /* 0x0000000d0c0c7224 */ /* 0x001fc600078e0208 */
[----:B------:R-:W0:Y:S04]  /*0500*/  LDS R8, [R3+0x80] ;  /* 0x0000800003087984 */ /* 0x000e280000000800 */
[----:B------:R-:W-:Y:S01]  /*0510*/  LDS R13, [R3+0x100] ;  /* 0x00010000030d7984 */ /* 0x000fe20000000800 */
[----:B0-----:R-:W-:-:S03]  /*0520*/  IMAD R9, R8, R9, R12 ;  /* 0x0000000908097224 */ /* 0x001fc600078e020c */
[----:B------:R-:W0:Y:S04]  /*0530*/  LDS R12, [R6+0x100] ;  /* 0x00010000060c7984 */ /* 0x000e280000000800 */
[----:B------:R-:W1:Y:S01]  /*0540*/  LDS R8, [R6+0x180] ;  /* 0x0001800006087984 */ /* 0x000e620000000800 */
[----:B0-----:R-:W-:-:S04]  /*0550*/  IMAD R9, R12, R14, R9 ;  /* 0x0000000e0c097224 */ /* 0x001fc800078e0209 */
[----:B------:R-:W-:Y:S02]  /*0560*/  IMAD R10, R13, R10, R9 ;  /* 0x0000000a0d0a7224 */ /* 0x000fe400078e0209 */
[----:B------:R-:W-:Y:S02]  /*0570*/  LDS R9, [R6+0x200] ;  /* 0x0002000006097984 */ /* 0x000fe40000000800 */
[----:B-1----:R-:W-:Y:S02]  /*0580*/  IMAD R8, R8, R15, R10 ;  /* 0x0000000f08087224 */ /* 0x002fe400078e020a */
[----:B------:R-:W0:Y:S02]  /*0590*/  LDS.128 R12, [R18+0x10] ;  /* 0x00001000120c7984 */ /* 0x000e240000000c00 */
[----:B------:R-:W-:Y:S02]  /*05a0*/  IMAD R8, R28, R11, R8 ;  /* 0x0000000b1c087224 */ /* 0x000fe400078e0208 */
[----:B------:R-:W-:Y:S02]  /*05b0*/  LDS R28, [R3+0x380] ;  /* 0x00038000031c7984 */ /* 0x000fe40000000800 */
[----:B0-----:R-:W-:-:S02]  /*05c0*/  IMAD R12, R12, R9, R8 ;  /* 0x000000090c0c7224 */ /* 0x001fc400078e0208 */
[----:B------:R-:W0:Y:S02]  /*05d0*/  LDS.128 R8, [R16+0x10] ;  /* 0x0000100010087984 */ /* 0x000e240000000c00 */
        /* <DEDUP_REMOVED lines=104> */
[----:B------:R-:W-:-:S04]  /*0c60*/  IMAD R8, R28, R11, R8 ;  /* 0x0000000b1c087224 */ /* 0x000fc800078e0208 */
[----:B0-----:R-:W-:Y:S02]  /*0c70*/  IMAD R12, R12, R9, R8 ;  /* 0x000000090c0c7224 */ /* 0x001fe400078e0208 */
[----:B------:R-:W0:Y:S02]  /*0c80*/  LDS.128 R8, [R16+0x70] ;  /* 0x0000700010087984 */ /* 0x000e240000000c00 */
[----:B0-----:R-:W-:Y:S02]  /*0c90*/  IMAD R8, R8, R27, R12 ;  /* 0x0000001b08087224 */ /* 0x001fe400078e020c */
[----:B------:R-:W0:Y:S04]  /*0ca0*/  LDS R12, [R6+0xe80] ;  /* 0x000e8000060c7984 */ /* 0x000e280000000800 */
[----:B------:R-:W-:Y:S01]  /*0cb0*/  LDS R27, [R3+0xf00] ;  /* 0x000f0000031b7984 */ /* 0x000fe20000000800 */
[----:B0-----:R-:W-:-:S03]  /*0cc0*/  IMAD R12, R12, R13, R8 ;  /* 0x0000000d0c0c7224 */ /* 0x001fc600078e0208 */
[----:B------:R-:W0:Y:S04]  /*0cd0*/  LDS R8, [R3+0xe80] ;  /* 0x000e800003087984 */ /* 0x000e280000000800 */
[----:B------:R-:W1:Y:S01]  /*0ce0*/  LDS R13, [R6+0xf00] ;  /* 0x000f0000060d7984 */ /* 0x000e620000000800 */
[----:B------:R-:W-:-:S04]  /*0cf0*/  IADD3 R21, PT, PT, R21, 0x1, RZ ;  /* 0x0000000115157810 */ /* 0x000fc80007ffe0ff */
[----:B------:R-:W-:Y:S01]  /*0d00*/  ISETP.NE.AND P0, PT, R21, RZ, PT ;  /* 0x000000ff1500720c */ /* 0x000fe20003f05270 */
[----:B0-----:R-:W-:Y:S02]  /*0d10*/  IMAD R9, R8, R9, R12 ;  /* 0x0000000908097224 */ /* 0x001fe400078e020c */
[----:B------:R-:W0:Y:S04]  /*0d20*/  LDS R8, [R6+0xf80] ;  /* 0x000f800006087984 */ /* 0x000e280000000800 */
[----:B------:R-:W2:Y:S01]  /*0d30*/  LDS R12, [R3+0xf80] ;  /* 0x000f8000030c7984 */ /* 0x000ea20000000800 */
[----:B-1----:R-:W-:-:S04]  /*0d40*/  IMAD R9, R13, R14, R9 ;  /* 0x0000000e0d097224 */ /* 0x002fc800078e0209 */
[----:B------:R-:W-:Y:S01]  /*0d50*/  IMAD R10, R27, R10, R9 ;  /* 0x0000000a1b0a7224 */ /* 0x000fe200078e0209 */
[----:B------:R-:W-:Y:S02]  /*0d60*/  LEA R22, R5, R22, 0x5 ;  /* 0x0000001605167211 */ /* 0x000fe400078e28ff */
[----:B------:R-:W-:Y:S02]  /*0d70*/  IADD3 R24, PT, PT, R24, 0x20, RZ ;  /* 0x0000002018187810 */ /* 0x000fe40007ffe0ff */
[----:B------:R-:W-:Y:S02]  /*0d80*/  IADD3 R23, PT, PT, R23, 0x20, RZ ;  /* 0x0000002017177810 */ /* 0x000fe40007ffe0ff */
[----:B------:R-:W-:Y:S02]  /*0d90*/  IADD3 R19, PT, PT, R19, 0x20, RZ ;  /* 0x0000002013137810 */ /* 0x000fe40007ffe0ff */
[----:B------:R-:W-:Y:S01]  /*0da0*/  IADD3 R20, PT, PT, R20, 0x20, RZ ;  /* 0x0000002014147810 */ /* 0x000fe20007ffe0ff */
[----:B0-----:R-:W-:-:S04]  /*0db0*/  IMAD R8, R8, R15, R10 ;  /* 0x0000000f08087224 */ /* 0x001fc800078e020a */
[----:B--2---:R-:W-:Y:S01]  /*0dc0*/  IMAD R27, R12, R11, R8 ;  /* 0x0000000b0c1b7224 */ /* 0x004fe200078e0208 */
[----:B------:R-:W-:Y:S06]  /*0dd0*/  BAR.SYNC.DEFER_BLOCKING 0x0 ;  /* 0x0000000000007b1d */ /* 0x000fec0000010000 */
[----:B------:R-:W-:Y:S05]  /*0de0*/  @P0 BRA `(.L_x_1) ;  /* 0xfffffff400300947 */ /* 0x000fea000383ffff */
.L_x_0:
[----:B------:R-:W0:Y:S01]  /*0df0*/  LDCU UR4, c[0x0][0x380] ;  /* 0x00007000ff0477ac */ /* 0x000e220008000800 */
[----:B------:R-:W-:-:S04]  /*0e00*/  ISETP.GE.AND P0, PT, R26, UR13, PT ;  /* 0x0000000d1a007c0c */ /* 0x000fc8000bf06270 */
[----:B0-----:R-:W-:-:S13]  /*0e10*/  ISETP.GE.OR P0, PT, R25, UR4, P0 ;  /* 0x0000000419007c0c */ /* 0x001fda0008706670 */
[----:B------:R-:W-:Y:S05]  /*0e20*/  @P0 EXIT ;  /* 0x000000000000094d */ /* 0x000fea0003800000 */
[----:B------:R-:W0:Y:S01]  /*0e30*/  LDC.64 R2, c[0x0][0x3b0] ;  /* 0x0000ec00ff027b82 */ /* 0x000e220000000a00 */
[----:B------:R-:W-:-:S04]  /*0e40*/  IMAD R25, R25, UR13, R26 ;  /* 0x0000000d19197c24 */ /* 0x000fc8000f8e021a */
[----:B0-----:R-:W-:-:S05]  /*0e50*/  IMAD.WIDE R2, R25, 0x4, R2 ;  /* 0x0000000419027825 */ /* 0x001fca00078e0202 */
[----:B------:R-:W-:Y:S01]  /*0e60*/  STG.E desc[UR10][R2.64], R27 ;  /* 0x0000001b02007986 */ /* 0x000fe2000c10190a */
[----:B------:R-:W-:Y:S05]  /*0e70*/  EXIT ;  /* 0x000000000000794d */ /* 0x000fea0003800000 */
.L_x_2:
[----:B------:R-:W-:-:S00]  /*0e80*/  BRA `(.L_x_2) ;  /* 0xfffffffc00fc7947 */ /* 0x000fc0000383ffff */
[----:B------:R-:W-:-:S00]  /*0e90*/  NOP ;  /* 0x0000000000007918 */ /* 0x000fc00000000000 */
        /* <DEDUP_REMOVED lines=14> */
.L_x_3:


//--------------------- .nv.shared._Z13computeKerneliiiPiS_S_S_S_ --------------------------
	.section	.nv.shared._Z13computeKerneliiiPiS_S_S_S_,"aw",@nobits
	.sectionflags	@""
	.align	4
.nv.shared._Z13computeKerneliiiPiS_S_S_S_:
	.zero		17408


//--------------------- .nv.shared.reserved.0     --------------------------
	.section	.nv.shared.reserved.0,"aw",@nobits
	.weak		__nv_reservedSMEM_offset_0_alias
	.size		__nv_reservedSMEM_offset_0_alias, 0, 64
	.other		__nv_reservedSMEM_offset_0_alias,@"STO_CUDA_RESERVED_SHARED STV_DEFAULT"
__nv_reservedSMEM_offset_0_alias:
	.zero		0
	.zero		64


//--------------------- .nv.constant0._Z13computeKerneliiiPiS_S_S_S_ --------------------------
	.section	.nv.constant0._Z13computeKerneliiiPiS_S_S_S_,"a",@progbits
	.sectionflags	@""
	.align	4
.nv.constant0._Z13computeKerneliiiPiS_S_S_S_:
	.zero		952


//--------------------- SYMBOLS --------------------------

	.type		.nv.reservedSmem.offset0,@object
	.size		.nv.reservedSmem.offset0,0x4
	.type		.nv.reservedSmem.cap,@object
	.size		.nv.reservedSmem.cap,0x4
